	.headerflags	@"EF_CUDA_TEXMODE_UNIFIED EF_CUDA_64BIT_ADDRESS EF_CUDA_ACCELERATORS EF_CUDA_SM90 EF_CUDA_VIRTUAL_SM(EF_CUDA_SM90)"
	.elftype	@"ET_EXEC"


//--------------------- .nv.info                  --------------------------
	.section	.nv.info,"",@"SHT_CUDA_INFO"
	.align	4


	//----- nvinfo : EIATTR_REGCOUNT
	.align		4
        /*0000*/ 	.byte	0x04, 0x2f
        /*0002*/ 	.short	(.L_1 - .L_0)
	.align		4
.L_0:
        /*0004*/ 	.word	index@(triton_poi_fused__native_batch_norm_legit_no_training_add_mul_sigmoid_15)
        /*0008*/ 	.word	0x00000010


	//----- nvinfo : EIATTR_MIN_STACK_SIZE
	.align		4
.L_1:
        /*000c*/ 	.byte	0x04, 0x12
        /*000e*/ 	.short	(.L_3 - .L_2)
	.align		4
.L_2:
        /*0010*/ 	.word	index@(triton_poi_fused__native_batch_norm_legit_no_training_add_mul_sigmoid_15)
        /*0014*/ 	.word	0x00000000


	//----- nvinfo : EIATTR_FRAME_SIZE
	.align		4
.L_3:
        /*0018*/ 	.byte	0x04, 0x11
        /*001a*/ 	.short	(.L_5 - .L_4)
	.align		4
.L_4:
        /*001c*/ 	.word	index@(triton_poi_fused__native_batch_norm_legit_no_training_add_mul_sigmoid_15)
        /*0020*/ 	.word	0x00000000


	//----- nvinfo : EIATTR_MIN_STACK_SIZE
	.align		4
.L_5:
        /*0024*/ 	.byte	0x04, 0x12
        /*0026*/ 	.short	(.L_7 - .L_6)
	.align		4
.L_6:
        /*0028*/ 	.word	index@(triton_poi_fused__native_batch_norm_legit_no_training_add_mul_sigmoid_15)
        /*002c*/ 	.word	0x00000000
.L_7:


//--------------------- .nv.info.triton_poi_fused__native_batch_norm_legit_no_training_add_mul_sigmoid_15 --------------------------
	.section	.nv.info.triton_poi_fused__native_batch_norm_legit_no_training_add_mul_sigmoid_15,"",@"SHT_CUDA_INFO"
	.sectionflags	@""
	.align	4


	//----- nvinfo : EIATTR_CUDA_API_VERSION
	.align		4
        /*0000*/ 	.byte	0x04, 0x37
        /*0002*/ 	.short	(.L_9 - .L_8)
.L_8:
        /*0004*/ 	.word	0x0000007c


	//----- nvinfo : EIATTR_KPARAM_INFO
	.align		4
.L_9:
        /*0008*/ 	.byte	0x04, 0x17
        /*000a*/ 	.short	(.L_11 - .L_10)
.L_10:
        /*000c*/ 	.word	0x00000000
        /*0010*/ 	.short	0x0003
        /*0012*/ 	.short	0x0018
        /*0014*/ 	.byte	0x00, 0xf0, 0x11, 0x00


	//----- nvinfo : EIATTR_KPARAM_INFO
	.align		4
.L_11:
        /*0018*/ 	.byte	0x04, 0x17
        /*001a*/ 	.short	(.L_13 - .L_12)
.L_12:
        /*001c*/ 	.word	0x00000000
        /*0020*/ 	.short	0x0002
        /*0022*/ 	.short	0x0010
        /*0024*/ 	.byte	0x00, 0xf4, 0x21, 0x00


	//----- nvinfo : EIATTR_KPARAM_INFO
	.align		4
.L_13:
        /*0028*/ 	.byte	0x04, 0x17
        /*002a*/ 	.short	(.L_15 - .L_14)
.L_14:
        /*002c*/ 	.word	0x00000000
        /*0030*/ 	.short	0x0001
        /*0032*/ 	.short	0x0008
        /*0034*/ 	.byte	0x00, 0xf4, 0x21, 0x00


	//----- nvinfo : EIATTR_KPARAM_INFO
	.align		4
.L_15:
        /*0038*/ 	.byte	0x04, 0x17
        /*003a*/ 	.short	(.L_17 - .L_16)
.L_16:
        /*003c*/ 	.word	0x00000000
        /*0040*/ 	.short	0x0000
        /*0042*/ 	.short	0x0000
        /*0044*/ 	.byte	0x00, 0xf4, 0x21, 0x00


	//----- nvinfo : EIATTR_SPARSE_MMA_MASK
	.align		4
.L_17:
        /*0048*/ 	.byte	0x03, 0x50
        /*004a*/ 	.short	0x0000


	//----- nvinfo : EIATTR_MAXREG_COUNT
	.align		4
        /*004c*/ 	.byte	0x03, 0x1b
        /*004e*/ 	.short	0x00ff


	//----- nvinfo : EIATTR_EXIT_INSTR_OFFSETS
	.align		4
        /*0050*/ 	.byte	0x04, 0x1c
        /*0052*/ 	.short	(.L_19 - .L_18)


	//   ....[0]....
.L_18:
        /*0054*/ 	.word	0x000001c0


	//   ....[1]....
        /*0058*/ 	.word	0x000001e0


	//----- nvinfo : EIATTR_REQNTID
	.align		4
.L_19:
        /*005c*/ 	.byte	0x04, 0x10
        /*005e*/ 	.short	(.L_21 - .L_20)
.L_20:
        /*0060*/ 	.word	0x00000080
        /*0064*/ 	.word	0x00000001
        /*0068*/ 	.word	0x00000001


	//----- nvinfo : EIATTR_CBANK_PARAM_SIZE
	.align		4
.L_21:
        /*006c*/ 	.byte	0x03, 0x19
        /*006e*/ 	.short	0x001c


	//----- nvinfo : EIATTR_PARAM_CBANK
	.align		4
        /*0070*/ 	.byte	0x04, 0x0a
        /*0072*/ 	.short	(.L_23 - .L_22)
	.align		4
.L_22:
        /*0074*/ 	.word	index@(.nv.constant0.triton_poi_fused__native_batch_norm_legit_no_training_add_mul_sigmoid_15)
        /*0078*/ 	.short	0x0210
        /*007a*/ 	.short	0x001c


	//----- nvinfo : EIATTR_SW_WAR
	.align		4
.L_23:
        /*007c*/ 	.byte	0x04, 0x36
        /*007e*/ 	.short	(.L_25 - .L_24)
.L_24:
        /*0080*/ 	.word	0x00000008
.L_25:


//--------------------- .nv.callgraph             --------------------------
	.section	.nv.callgraph,"",@"SHT_CUDA_CALLGRAPH"
	.align	4
	.sectionentsize	8
	.align		4
        /*0000*/ 	.word	0x00000000
	.align		4
        /*0004*/ 	.word	0xffffffff
	.align		4
        /*0008*/ 	.word	0x00000000
	.align		4
        /*000c*/ 	.word	0xfffffffe
	.align		4
        /*0010*/ 	.word	0x00000000
	.align		4
        /*0014*/ 	.word	0xfffffffd
	.align		4
        /*0018*/ 	.word	0x00000000
	.align		4
        /*001c*/ 	.word	0xfffffffc


//--------------------- .text.triton_poi_fused__native_batch_norm_legit_no_training_add_mul_sigmoid_15 --------------------------
	.section	.text.triton_poi_fused__native_batch_norm_legit_no_training_add_mul_sigmoid_15,"ax",@progbits
	.align	128
        .global         triton_poi_fused__native_batch_norm_legit_no_training_add_mul_sigmoid_15
        .type           triton_poi_fused__native_batch_norm_legit_no_training_add_mul_sigmoid_15,@function
        .size           triton_poi_fused__native_batch_norm_legit_no_training_add_mul_sigmoid_15,(.L_x_1 - triton_poi_fused__native_batch_norm_legit_no_training_add_mul_sigmoid_15)
        .other          triton_poi_fused__native_batch_norm_legit_no_training_add_mul_sigmoid_15,@"STO_CUDA_ENTRY STV_DEFAULT"
triton_poi_fused__native_batch_norm_legit_no_training_add_mul_sigmoid_15:
.text.triton_poi_fused__native_batch_norm_legit_no_training_add_mul_sigmoid_15:
[----:B------:R-:W0:Y:S02]  /*0000*/  LDC R1, c[0x0][0x28] ;  /* 0x00000a00ff017b82 */ /* 0x000e240000000800 */
[----:B------:R-:W1:Y:S01]  /*0010*/  S2R R0, SR_TID.X ;  /* 0x0000000000007919 */ /* 0x000e620000002100 */
[----:B------:R-:W2:Y:S01]  /*0020*/  LDC.64 R4, c[0x0][0x218] ;  /* 0x00008600ff047b82 */ /* 0x000ea20000000a00 */
[----:B------:R-:W-:Y:S01]  /*0030*/  CS2R R12, SRZ ;  /* 0x00000000000c7805 */ /* 0x000fe2000001ff00 */
[----:B------:R-:W-:Y:S01]  /*0040*/  ULDC.64 UR4, c[0x0][0x208] ;  /* 0x0000820000047ab9 */ /* 0x000fe20000000a00 */
[----:B------:R-:W3:Y:S05]  /*0050*/  S2R R9, SR_CTAID.X ;  /* 0x0000000000097919 */ /* 0x000eea0000002500 */
[----:B------:R-:W4:Y:S08]  /*0060*/  LDC.64 R6, c[0x0][0x220] ;  /* 0x00008800ff067b82 */ /* 0x000f300000000a00 */
[----:B------:R-:W5:Y:S01]  /*0070*/  LDC.64 R2, c[0x0][0x210] ;  /* 0x00008400ff027b82 */ /* 0x000f620000000a00 */
[----:B-1----:R-:W-:Y:S01]  /*0080*/  IMAD.SHL.U32 R0, R0, 0x2, RZ ;  /* 0x0000000200007824 */ /* 0x002fe200078e00ff */
[----:B---3--:R-:W-:-:S04]  /*0090*/  SHF.R.S32.HI R8, RZ, 0x17, R9 ;  /* 0x00000017ff087819 */ /* 0x008fc80000011409 */
[----:B------:R-:W-:-:S05]  /*00a0*/  LOP3.LUT R0, R0, 0xfe, RZ, 0xc0, !PT ;  /* 0x000000fe00007812 */ /* 0x000fca00078ec0ff */
[----:B------:R-:W-:Y:S01]  /*00b0*/  IMAD R9, R9, 0x100, R0 ;  /* 0x0000010009097824 */ /* 0x000fe200078e0200 */
[----:B------:R-:W-:-:S03]  /*00c0*/  SGXT R0, R8, 0x1 ;  /* 0x000000010800781a */ /* 0x000fc60000000200 */
[C---:B----4-:R-:W-:Y:S01]  /*00d0*/  IMAD.WIDE R6, R9.reuse, 0x4, R6 ;  /* 0x0000000409067825 */ /* 0x050fe200078e0206 */
[----:B------:R-:W-:Y:S02]  /*00e0*/  LEA.HI R0, R0, R9, RZ, 0x4 ;  /* 0x0000000900007211 */ /* 0x000fe400078f20ff */
[C---:B------:R-:W-:Y:S01]  /*00f0*/  ISETP.GE.AND P0, PT, R9.reuse, 0xa00, PT ;  /* 0x00000a000900780c */ /* 0x040fe20003f06270 */
[----:B-----5:R-:W-:Y:S01]  /*0100*/  IMAD.WIDE R2, R9, 0x4, R2 ;  /* 0x0000000409027825 */ /* 0x020fe200078e0202 */
[----:B------:R-:W-:Y:S02]  /*0110*/  SHF.R.S32.HI R11, RZ, 0x4, R0 ;  /* 0x00000004ff0b7819 */ /* 0x000fe40000011400 */
[----:B------:R-:W-:Y:S01]  /*0120*/  CS2R R8, SRZ ;  /* 0x0000000000087805 */ /* 0x000fe2000001ff00 */
[----:B------:R-:W-:Y:S02]  /*0130*/  IMAD.MOV.U32 R0, RZ, RZ, RZ ;  /* 0x000000ffff007224 */ /* 0x000fe400078e00ff */
[----:B--2---:R-:W-:Y:S01]  /*0140*/  IMAD.WIDE R4, R11, 0x4, R4 ;  /* 0x000000040b047825 */ /* 0x004fe200078e0204 */
[----:B------:R-:W-:-:S05]  /*0150*/  HFMA2.MMA R11, -RZ, RZ, 0, 0 ;  /* 0x00000000ff0b7435 */ /* 0x000fca00000001ff */
[----:B------:R-:W2:Y:S04]  /*0160*/  @!P0 LDG.E.64 R12, desc[UR4][R6.64] ;  /* 0x00000004060c8981 */ /* 0x000ea8000c1e1b00 */
[----:B------:R-:W2:Y:S04]  /*0170*/  @!P0 LDG.E.64 R8, desc[UR4][R2.64] ;  /* 0x0000000402088981 */ /* 0x000ea8000c1e1b00 */
[----:B------:R-:W2:Y:S04]  /*0180*/  @!P0 LDG.E.EL R11, desc[UR4][R4.64] ;  /* 0x00000004040b8981 */ /* 0x000ea8000c2e1900 */
[----:B------:R-:W3:Y:S01]  /*0190*/  @!P0 LDG.E.EL R0, desc[UR4][R4.64] ;  /* 0x0000000404008981 */ /* 0x000ee2000c2e1900 */
[----:B--2---:R-:W-:Y:S01]  /*01a0*/  FFMA R8, R11, R8, R12 ;  /* 0x000000080b087223 */ /* 0x004fe2000000000c */
[----:B---3--:R-:W-:Y:S01]  /*01b0*/  FFMA R9, R0, R9, R13 ;  /* 0x0000000900097223 */ /* 0x008fe2000000000d */
[----:B------:R-:W-:Y:S06]  /*01c0*/  @P0 EXIT ;  /* 0x000000000000094d */ /* 0x000fec0003800000 */
[----:B------:R-:W-:Y:S01]  /*01d0*/  STG.E.64 desc[UR4][R2.64], R8 ;  /* 0x0000000802007986 */ /* 0x000fe2000c101b04 */
[----:B------:R-:W-:Y:S05]  /*01e0*/  EXIT ;  /* 0x000000000000794d */ /* 0x000fea0003800000 */
.L_x_0:
[----:B------:R-:W-:-:S00]  /*01f0*/  BRA `(.L_x_0) ;  /* 0xfffffffc00fc7947 */ /* 0x000fc0000383ffff */
[----:B------:R-:W-:-:S00]  /*0200*/  NOP ;  /* 0x0000000000007918 */ /* 0x000fc00000000000 */
[----:B------:R-:W-:-:S00]  /*0210*/  NOP ;  /* 0x0000000000007918 */ /* 0x000fc00000000000 */
[----:B------:R-:W-:-:S00]  /*0220*/  NOP ;  /* 0x0000000000007918 */ /* 0x000fc00000000000 */
[----:B------:R-:W-:-:S00]  /*0230*/  NOP ;  /* 0x0000000000007918 */ /* 0x000fc00000000000 */
[----:B------:R-:W-:-:S00]  /*0240*/  NOP ;  /* 0x0000000000007918 */ /* 0x000fc00000000000 */
[----:B------:R-:W-:-:S00]  /*0250*/  NOP ;  /* 0x0000000000007918 */ /* 0x000fc00000000000 */
[----:B------:R-:W-:-:S00]  /*0260*/  NOP ;  /* 0x0000000000007918 */ /* 0x000fc00000000000 */
[----:B------:R-:W-:-:S00]  /*0270*/  NOP ;  /* 0x0000000000007918 */ /* 0x000fc00000000000 */
.L_x_1:


//--------------------- .nv.constant0.triton_poi_fused__native_batch_norm_legit_no_training_add_mul_sigmoid_15 --------------------------
	.section	.nv.constant0.triton_poi_fused__native_batch_norm_legit_no_training_add_mul_sigmoid_15,"a",@progbits
	.sectionflags	@""
	.align	4
.nv.constant0.triton_poi_fused__native_batch_norm_legit_no_training_add_mul_sigmoid_15:
	.zero		556
